//
// Generated by NVIDIA NVVM Compiler
//
// Compiler Build ID: CL-36424714
// Cuda compilation tools, release 13.0, V13.0.88
// Based on NVVM 20.0.0
//

.version 9.0
.target sm_100
.address_size 64

	// .globl	_Z14computePhysicsPddi

.visible .entry _Z14computePhysicsPddi(
	.param .u64 .ptr .align 1 _Z14computePhysicsPddi_param_0,
	.param .f64 _Z14computePhysicsPddi_param_1,
	.param .u32 _Z14computePhysicsPddi_param_2
)
{
	.reg .pred 	%p<2>;
	.reg .b32 	%r<6>;
	.reg .b64 	%rd<5>;
	.reg .b64 	%fd<4>;

	ld.param.u64 	%rd1, [_Z14computePhysicsPddi_param_0];
	ld.param.f64 	%fd1, [_Z14computePhysicsPddi_param_1];
	ld.param.u32 	%r2, [_Z14computePhysicsPddi_param_2];
	mov.u32 	%r3, %ctaid.x;
	mov.u32 	%r4, %ntid.x;
	mov.u32 	%r5, %tid.x;
	mad.lo.s32 	%r1, %r3, %r4, %r5;
	setp.ge.s32 	%p1, %r1, %r2;
	@%p1 bra 	$L__BB0_2;
	cvta.to.global.u64 	%rd2, %rd1;
	mul.wide.s32 	%rd3, %r1, 8;
	add.s64 	%rd4, %rd2, %rd3;
	ld.global.f64 	%fd2, [%rd4];
	add.f64 	%fd3, %fd1, %fd2;
	st.global.f64 	[%rd4], %fd3;
$L__BB0_2:
	ret;

}


// ===== COMPILED SASS (sm_100) =====

	.target	sm_100

	.elftype	@"ET_EXEC"


//--------------------- .note.nv.tkinfo           --------------------------
	.section	.note.nv.tkinfo,"",@"SHT_NOTE"
	.sectionflags	@"SHF_NOTE_NV_TKINFO"
	.tkinfo
        /*0018*/ 	.word	0x00000002
        /*0030*/ 	.string	""
        /*0030*/ 	.string	"ptxas"
        /*0030*/ 	.string	"Cuda compilation tools, release 13.0, V13.0.88"
        /*0030*/ 	.string	"Build cuda_13.0.r13.0/compiler.36424714_0"
        /*0030*/ 	.string	"-arch sm_100 -m 64 "



//--------------------- .note.nv.cuinfo           --------------------------
	.section	.note.nv.cuinfo,"",@"SHT_NOTE"
	.sectionflags	@"SHF_NOTE_NV_CUINFO"
        /*0018*/ 	.short	0x0002
        /*001a*/ 	.short	0x0064
        /*001c*/ 	.short	0x0082
	.zero		2


//--------------------- .nv.info                  --------------------------
	.section	.nv.info,"",@"SHT_CUDA_INFO"
	.align	4


	//----- nvinfo : EIATTR_REGCOUNT
	.align		4
        /*0000*/ 	.byte	0x04, 0x2f
        /*0002*/ 	.short	(.L_1 - .L_0)
	.align		4
.L_0:
        /*0004*/ 	.word	index@(_Z14computePhysicsPddi)
        /*0008*/ 	.word	0x0000000a


	//----- nvinfo : EIATTR_FRAME_SIZE
	.align		4
.L_1:
        /*000c*/ 	.byte	0x04, 0x11
        /*000e*/ 	.short	(.L_3 - .L_2)
	.align		4
.L_2:
        /*0010*/ 	.word	index@(_Z14computePhysicsPddi)
        /*0014*/ 	.word	0x00000000


	//----- nvinfo : EIATTR_MIN_STACK_SIZE
	.align		4
.L_3:
        /*0018*/ 	.byte	0x04, 0x12
        /*001a*/ 	.short	(.L_5 - .L_4)
	.align		4
.L_4:
        /*001c*/ 	.word	index@(_Z14computePhysicsPddi)
        /*0020*/ 	.word	0x00000000
.L_5:


//--------------------- .nv.compat                --------------------------
	.section	.nv.compat,"",@"SHT_CUDA_COMPAT_INFO"
	.align	4
        /*0000*/ 	.byte	0x02, 0x09, 0x00, 0x00, 0x02, 0x02, 0x01, 0x00, 0x02, 0x05, 0x05, 0x00, 0x03, 0x07, 0x01, 0x01
        /*0010*/ 	.byte	0x02, 0x03, 0x00, 0x00, 0x02, 0x06, 0x01, 0x00, 0x04, 0x0b, 0x08, 0x00, 0x01, 0x00, 0x00, 0x00
        /*0020*/ 	.byte	0x00, 0x00, 0x00, 0x00


//--------------------- .nv.info._Z14computePhysicsPddi --------------------------
	.section	.nv.info._Z14computePhysicsPddi,"",@"SHT_CUDA_INFO"
	.sectionflags	@""
	.align	4


	//----- nvinfo : EIATTR_CUDA_API_VERSION
	.align		4
        /*0000*/ 	.byte	0x04, 0x37
        /*0002*/ 	.short	(.L_7 - .L_6)
.L_6:
        /*0004*/ 	.word	0x00000082


	//----- nvinfo : EIATTR_KPARAM_INFO
	.align		4
.L_7:
        /*0008*/ 	.byte	0x04, 0x17
        /*000a*/ 	.short	(.L_9 - .L_8)
.L_8:
        /*000c*/ 	.word	0x00000000
        /*0010*/ 	.short	0x0002
        /*0012*/ 	.short	0x0010
        /*0014*/ 	.byte	0x00, 0xf0, 0x11, 0x00


	//----- nvinfo : EIATTR_KPARAM_INFO
	.align		4
.L_9:
        /*0018*/ 	.byte	0x04, 0x17
        /*001a*/ 	.short	(.L_11 - .L_10)
.L_10:
        /*001c*/ 	.word	0x00000000
        /*0020*/ 	.short	0x0001
        /*0022*/ 	.short	0x0008
        /*0024*/ 	.byte	0x00, 0xf0, 0x21, 0x00


	//----- nvinfo : EIATTR_KPARAM_INFO
	.align		4
.L_11:
        /*0028*/ 	.byte	0x04, 0x17
        /*002a*/ 	.short	(.L_13 - .L_12)
.L_12:
        /*002c*/ 	.word	0x00000000
        /*0030*/ 	.short	0x0000
        /*0032*/ 	.short	0x0000
        /*0034*/ 	.byte	0x00, 0xf5, 0x21, 0x00


	//----- nvinfo : EIATTR_SPARSE_MMA_MASK
	.align		4
.L_13:
        /*0038*/ 	.byte	0x03, 0x50
        /*003a*/ 	.short	0x0000


	//----- nvinfo : EIATTR_MAXREG_COUNT
	.align		4
        /*003c*/ 	.byte	0x03, 0x1b
        /*003e*/ 	.short	0x00ff


	//----- nvinfo : EIATTR_MERCURY_ISA_VERSION
	.align		4
        /*0040*/ 	.byte	0x03, 0x5f
        /*0042*/ 	.short	0x0101


	//----- nvinfo : EIATTR_VRC_CTA_INIT_COUNT
	.align		4
        /*0044*/ 	.byte	0x02, 0x4a
	.zero		1
	.zero		1


	//----- nvinfo : EIATTR_EXIT_INSTR_OFFSETS
	.align		4
        /*0048*/ 	.byte	0x04, 0x1c
        /*004a*/ 	.short	(.L_15 - .L_14)


	//   ....[0]....
.L_14:
        /*004c*/ 	.word	0x00000070


	//   ....[1]....
        /*0050*/ 	.word	0x000000f0


	//----- nvinfo : EIATTR_CBANK_PARAM_SIZE
	.align		4
.L_15:
        /*0054*/ 	.byte	0x03, 0x19
        /*0056*/ 	.short	0x0014


	//----- nvinfo : EIATTR_PARAM_CBANK
	.align		4
        /*0058*/ 	.byte	0x04, 0x0a
        /*005a*/ 	.short	(.L_17 - .L_16)
	.align		4
.L_16:
        /*005c*/ 	.word	index@(.nv.constant0._Z14computePhysicsPddi)
        /*0060*/ 	.short	0x0380
        /*0062*/ 	.short	0x0014


	//----- nvinfo : EIATTR_SW_WAR
	.align		4
.L_17:
        /*0064*/ 	.byte	0x04, 0x36
        /*0066*/ 	.short	(.L_19 - .L_18)
.L_18:
        /*0068*/ 	.word	0x00000008
.L_19:


//--------------------- .nv.callgraph             --------------------------
	.section	.nv.callgraph,"",@"SHT_CUDA_CALLGRAPH"
	.align	4
	.sectionentsize	8
	.align		4
        /*0000*/ 	.word	0x00000000
	.align		4
        /*0004*/ 	.word	0xffffffff
	.align		4
        /*0008*/ 	.word	0x00000000
	.align		4
        /*000c*/ 	.word	0xfffffffe
	.align		4
        /*0010*/ 	.word	0x00000000
	.align		4
        /*0014*/ 	.word	0xfffffffd
	.align		4
        /*0018*/ 	.word	0x00000000
	.align		4
        /*001c*/ 	.word	0xfffffffc


//--------------------- .text._Z14computePhysicsPddi --------------------------
	.section	.text._Z14computePhysicsPddi,"ax",@progbits
	.align	128
        .global         _Z14computePhysicsPddi
        .type           _Z14computePhysicsPddi,@function
        .size           _Z14computePhysicsPddi,(.L_x_1 - _Z14computePhysicsPddi)
        .other          _Z14computePhysicsPddi,@"STO_CUDA_ENTRY STV_DEFAULT"
_Z14computePhysicsPddi:
.text._Z14computePhysicsPddi:
[----:B------:R-:W-:Y:S01]  /*0000*/  LDC R1, c[0x0][0x37c] ;  /* 0x0000df00ff017b82 */ /* 0x000fe20000000800 */
[----:B------:R-:W0:Y:S07]  /*0010*/  S2R R0, SR_TID.X ;  /* 0x0000000000007919 */ /* 0x000e2e0000002100 */
[----:B------:R-:W0:Y:S01]  /*0020*/  S2UR UR4, SR_CTAID.X ;  /* 0x00000000000479c3 */ /* 0x000e220000002500 */
[----:B------:R-:W1:Y:S07]  /*0030*/  LDCU UR5, c[0x0][0x390] ;  /* 0x00007200ff0577ac */ /* 0x000e6e0008000800 */
[----:B------:R-:W0:Y:S02]  /*0040*/  LDC R5, c[0x0][0x360] ;  /* 0x0000d800ff057b82 */ /* 0x000e240000000800 */
[----:B0-----:R-:W-:-:S05]  /*0050*/  IMAD R5, R5, UR4, R0 ;  /* 0x0000000405057c24 */ /* 0x001fca000f8e0200 */
[----:B-1----:R-:W-:-:S13]  /*0060*/  ISETP.GE.AND P0, PT, R5, UR5, PT ;  /* 0x0000000505007c0c */ /* 0x002fda000bf06270 */
[----:B------:R-:W-:Y:S05]  /*0070*/  @P0 EXIT ;  /* 0x000000000000094d */ /* 0x000fea0003800000 */
[----:B------:R-:W0:Y:S01]  /*0080*/  LDC.64 R2, c[0x0][0x380] ;  /* 0x0000e000ff027b82 */ /* 0x000e220000000a00 */
[----:B------:R-:W1:Y:S07]  /*0090*/  LDCU.64 UR4, c[0x0][0x358] ;  /* 0x00006b00ff0477ac */ /* 0x000e6e0008000a00 */
[----:B------:R-:W2:Y:S01]  /*00a0*/  LDC.64 R6, c[0x0][0x388] ;  /* 0x0000e200ff067b82 */ /* 0x000ea20000000a00 */
[----:B0-----:R-:W-:-:S05]  /*00b0*/  IMAD.WIDE R2, R5, 0x8, R2 ;  /* 0x0000000805027825 */ /* 0x001fca00078e0202 */
[----:B-1----:R-:W2:Y:S02]  /*00c0*/  LDG.E.64 R4, desc[UR4][R2.64] ;  /* 0x0000000402047981 */ /* 0x002ea4000c1e1b00 */
[----:B--2---:R-:W-:-:S07]  /*00d0*/  DADD R4, R4, R6 ;  /* 0x0000000004047229 */ /* 0x004fce0000000006 */
[----:B------:R-:W-:Y:S01]  /*00e0*/  STG.E.64 desc[UR4][R2.64], R4 ;  /* 0x0000000402007986 */ /* 0x000fe2000c101b04 */
[----:B------:R-:W-:Y:S05]  /*00f0*/  EXIT ;  /* 0x000000000000794d */ /* 0x000fea0003800000 */
.L_x_0:
[----:B------:R-:W-:-:S00]  /*0100*/  BRA `(.L_x_0) ;  /* 0xfffffffc00fc7947 */ /* 0x000fc0000383ffff */
[----:B------:R-:W-:-:S00]  /*0110*/  NOP ;  /* 0x0000000000007918 */ /* 0x000fc00000000000 */
        /* <DEDUP_REMOVED lines=14> */
.L_x_1:


//--------------------- .nv.shared.reserved.0     --------------------------
	.section	.nv.shared.reserved.0,"aw",@nobits
	.weak		__nv_reservedSMEM_offset_0_alias
	.size		__nv_reservedSMEM_offset_0_alias, 0, 64
	.other		__nv_reservedSMEM_offset_0_alias,@"STO_CUDA_RESERVED_SHARED STV_DEFAULT"
__nv_reservedSMEM_offset_0_alias:
	.zero		0
	.zero		64


//--------------------- .nv.constant0._Z14computePhysicsPddi --------------------------
	.section	.nv.constant0._Z14computePhysicsPddi,"a",@progbits
	.sectionflags	@""
	.align	4
.nv.constant0._Z14computePhysicsPddi:
	.zero		916


//--------------------- SYMBOLS --------------------------

	.type		.nv.reservedSmem.offset0,@object
	.size		.nv.reservedSmem.offset0,0x4
